//
// Generated by NVIDIA NVVM Compiler
//
// Compiler Build ID: CL-36424714
// Cuda compilation tools, release 13.0, V13.0.88
// Based on NVVM 20.0.0
//

.version 9.0
.target sm_100
.address_size 64

	// .globl	_Z25nppiOr_8u_C1R_kernel_implPKhiS0_iPhiii

.visible .entry _Z25nppiOr_8u_C1R_kernel_implPKhiS0_iPhiii(
	.param .u64 .ptr .align 1 _Z25nppiOr_8u_C1R_kernel_implPKhiS0_iPhiii_param_0,
	.param .u32 _Z25nppiOr_8u_C1R_kernel_implPKhiS0_iPhiii_param_1,
	.param .u64 .ptr .align 1 _Z25nppiOr_8u_C1R_kernel_implPKhiS0_iPhiii_param_2,
	.param .u32 _Z25nppiOr_8u_C1R_kernel_implPKhiS0_iPhiii_param_3,
	.param .u64 .ptr .align 1 _Z25nppiOr_8u_C1R_kernel_implPKhiS0_iPhiii_param_4,
	.param .u32 _Z25nppiOr_8u_C1R_kernel_implPKhiS0_iPhiii_param_5,
	.param .u32 _Z25nppiOr_8u_C1R_kernel_implPKhiS0_iPhiii_param_6,
	.param .u32 _Z25nppiOr_8u_C1R_kernel_implPKhiS0_iPhiii_param_7
)
{
	.reg .pred 	%p<4>;
	.reg .b16 	%rs<4>;
	.reg .b32 	%r<19>;
	.reg .b64 	%rd<17>;

	ld.param.u64 	%rd1, [_Z25nppiOr_8u_C1R_kernel_implPKhiS0_iPhiii_param_0];
	ld.param.u32 	%r3, [_Z25nppiOr_8u_C1R_kernel_implPKhiS0_iPhiii_param_1];
	ld.param.u64 	%rd2, [_Z25nppiOr_8u_C1R_kernel_implPKhiS0_iPhiii_param_2];
	ld.param.u32 	%r4, [_Z25nppiOr_8u_C1R_kernel_implPKhiS0_iPhiii_param_3];
	ld.param.u64 	%rd3, [_Z25nppiOr_8u_C1R_kernel_implPKhiS0_iPhiii_param_4];
	ld.param.u32 	%r5, [_Z25nppiOr_8u_C1R_kernel_implPKhiS0_iPhiii_param_5];
	ld.param.u32 	%r6, [_Z25nppiOr_8u_C1R_kernel_implPKhiS0_iPhiii_param_6];
	ld.param.u32 	%r7, [_Z25nppiOr_8u_C1R_kernel_implPKhiS0_iPhiii_param_7];
	mov.u32 	%r9, %ctaid.x;
	mov.u32 	%r10, %ntid.x;
	mov.u32 	%r11, %tid.x;
	mad.lo.s32 	%r1, %r9, %r10, %r11;
	mov.u32 	%r12, %ctaid.y;
	mov.u32 	%r13, %ntid.y;
	mov.u32 	%r14, %tid.y;
	mad.lo.s32 	%r15, %r12, %r13, %r14;
	setp.ge.s32 	%p1, %r1, %r6;
	setp.ge.s32 	%p2, %r15, %r7;
	or.pred  	%p3, %p1, %p2;
	@%p3 bra 	$L__BB0_2;
	cvta.to.global.u64 	%rd4, %rd1;
	cvta.to.global.u64 	%rd5, %rd2;
	cvta.to.global.u64 	%rd6, %rd3;
	mul.lo.s32 	%r16, %r3, %r15;
	cvt.s64.s32 	%rd7, %r16;
	mul.lo.s32 	%r17, %r4, %r15;
	cvt.s64.s32 	%rd8, %r17;
	mul.lo.s32 	%r18, %r5, %r15;
	cvt.s64.s32 	%rd9, %r18;
	cvt.s64.s32 	%rd10, %r1;
	add.s64 	%rd11, %rd7, %rd10;
	add.s64 	%rd12, %rd4, %rd11;
	ld.global.u8 	%rs1, [%rd12];
	add.s64 	%rd13, %rd8, %rd10;
	add.s64 	%rd14, %rd5, %rd13;
	ld.global.u8 	%rs2, [%rd14];
	or.b16  	%rs3, %rs2, %rs1;
	add.s64 	%rd15, %rd9, %rd10;
	add.s64 	%rd16, %rd6, %rd15;
	st.global.u8 	[%rd16], %rs3;
$L__BB0_2:
	ret;

}
	// .globl	_Z26nppiOrC_8u_C1R_kernel_implPKhihPhiii
.visible .entry _Z26nppiOrC_8u_C1R_kernel_implPKhihPhiii(
	.param .u64 .ptr .align 1 _Z26nppiOrC_8u_C1R_kernel_implPKhihPhiii_param_0,
	.param .u32 _Z26nppiOrC_8u_C1R_kernel_implPKhihPhiii_param_1,
	.param .u8 _Z26nppiOrC_8u_C1R_kernel_implPKhihPhiii_param_2,
	.param .u64 .ptr .align 1 _Z26nppiOrC_8u_C1R_kernel_implPKhihPhiii_param_3,
	.param .u32 _Z26nppiOrC_8u_C1R_kernel_implPKhihPhiii_param_4,
	.param .u32 _Z26nppiOrC_8u_C1R_kernel_implPKhihPhiii_param_5,
	.param .u32 _Z26nppiOrC_8u_C1R_kernel_implPKhihPhiii_param_6
)
{
	.reg .pred 	%p<4>;
	.reg .b16 	%rs<4>;
	.reg .b32 	%r<17>;
	.reg .b64 	%rd<12>;

	ld.param.u64 	%rd1, [_Z26nppiOrC_8u_C1R_kernel_implPKhihPhiii_param_0];
	ld.param.u32 	%r3, [_Z26nppiOrC_8u_C1R_kernel_implPKhihPhiii_param_1];
	ld.param.u8 	%rs1, [_Z26nppiOrC_8u_C1R_kernel_implPKhihPhiii_param_2];
	ld.param.u64 	%rd2, [_Z26nppiOrC_8u_C1R_kernel_implPKhihPhiii_param_3];
	ld.param.u32 	%r4, [_Z26nppiOrC_8u_C1R_kernel_implPKhihPhiii_param_4];
	ld.param.u32 	%r5, [_Z26nppiOrC_8u_C1R_kernel_implPKhihPhiii_param_5];
	ld.param.u32 	%r6, [_Z26nppiOrC_8u_C1R_kernel_implPKhihPhiii_param_6];
	mov.u32 	%r8, %ctaid.x;
	mov.u32 	%r9, %ntid.x;
	mov.u32 	%r10, %tid.x;
	mad.lo.s32 	%r1, %r8, %r9, %r10;
	mov.u32 	%r11, %ctaid.y;
	mov.u32 	%r12, %ntid.y;
	mov.u32 	%r13, %tid.y;
	mad.lo.s32 	%r14, %r11, %r12, %r13;
	setp.ge.s32 	%p1, %r1, %r5;
	setp.ge.s32 	%p2, %r14, %r6;
	or.pred  	%p3, %p1, %p2;
	@%p3 bra 	$L__BB1_2;
	cvta.to.global.u64 	%rd3, %rd1;
	cvta.to.global.u64 	%rd4, %rd2;
	mul.lo.s32 	%r15, %r3, %r14;
	cvt.s64.s32 	%rd5, %r15;
	mul.lo.s32 	%r16, %r4, %r14;
	cvt.s64.s32 	%rd6, %r16;
	cvt.s64.s32 	%rd7, %r1;
	add.s64 	%rd8, %rd5, %rd7;
	add.s64 	%rd9, %rd3, %rd8;
	ld.global.u8 	%rs2, [%rd9];
	or.b16  	%rs3, %rs2, %rs1;
	add.s64 	%rd10, %rd6, %rd7;
	add.s64 	%rd11, %rd4, %rd10;
	st.global.u8 	[%rd11], %rs3;
$L__BB1_2:
	ret;

}


// ===== COMPILED SASS (sm_100) =====

	.target	sm_100

	.elftype	@"ET_EXEC"


//--------------------- .note.nv.tkinfo           --------------------------
	.section	.note.nv.tkinfo,"",@"SHT_NOTE"
	.sectionflags	@"SHF_NOTE_NV_TKINFO"
	.tkinfo
        /*0018*/ 	.word	0x00000002
        /*0030*/ 	.string	""
        /*0030*/ 	.string	"ptxas"
        /*0030*/ 	.string	"Cuda compilation tools, release 13.0, V13.0.88"
        /*0030*/ 	.string	"Build cuda_13.0.r13.0/compiler.36424714_0"
        /*0030*/ 	.string	"-arch sm_100 -m 64 "



//--------------------- .note.nv.cuinfo           --------------------------
	.section	.note.nv.cuinfo,"",@"SHT_NOTE"
	.sectionflags	@"SHF_NOTE_NV_CUINFO"
        /*0018*/ 	.short	0x0002
        /*001a*/ 	.short	0x0064
        /*001c*/ 	.short	0x0082
	.zero		2


//--------------------- .nv.info                  --------------------------
	.section	.nv.info,"",@"SHT_CUDA_INFO"
	.align	4


	//----- nvinfo : EIATTR_REGCOUNT
	.align		4
        /*0000*/ 	.byte	0x04, 0x2f
        /*0002*/ 	.short	(.L_1 - .L_0)
	.align		4
.L_0:
        /*0004*/ 	.word	index@(_Z25nppiOr_8u_C1R_kernel_implPKhiS0_iPhiii)
        /*0008*/ 	.word	0x0000000d


	//----- nvinfo : EIATTR_FRAME_SIZE
	.align		4
.L_1:
        /*000c*/ 	.byte	0x04, 0x11
        /*000e*/ 	.short	(.L_3 - .L_2)
	.align		4
.L_2:
        /*0010*/ 	.word	index@(_Z25nppiOr_8u_C1R_kernel_implPKhiS0_iPhiii)
        /*0014*/ 	.word	0x00000000


	//----- nvinfo : EIATTR_REGCOUNT
	.align		4
.L_3:
        /*0018*/ 	.byte	0x04, 0x2f
        /*001a*/ 	.short	(.L_5 - .L_4)
	.align		4
.L_4:
        /*001c*/ 	.word	index@(_Z26nppiOrC_8u_C1R_kernel_implPKhihPhiii)
        /*0020*/ 	.word	0x0000000a


	//----- nvinfo : EIATTR_FRAME_SIZE
	.align		4
.L_5:
        /*0024*/ 	.byte	0x04, 0x11
        /*0026*/ 	.short	(.L_7 - .L_6)
	.align		4
.L_6:
        /*0028*/ 	.word	index@(_Z26nppiOrC_8u_C1R_kernel_implPKhihPhiii)
        /*002c*/ 	.word	0x00000000


	//----- nvinfo : EIATTR_MIN_STACK_SIZE
	.align		4
.L_7:
        /*0030*/ 	.byte	0x04, 0x12
        /*0032*/ 	.short	(.L_9 - .L_8)
	.align		4
.L_8:
        /*0034*/ 	.word	index@(_Z26nppiOrC_8u_C1R_kernel_implPKhihPhiii)
        /*0038*/ 	.word	0x00000000


	//----- nvinfo : EIATTR_MIN_STACK_SIZE
	.align		4
.L_9:
        /*003c*/ 	.byte	0x04, 0x12
        /*003e*/ 	.short	(.L_11 - .L_10)
	.align		4
.L_10:
        /*0040*/ 	.word	index@(_Z25nppiOr_8u_C1R_kernel_implPKhiS0_iPhiii)
        /*0044*/ 	.word	0x00000000
.L_11:


//--------------------- .nv.compat                --------------------------
	.section	.nv.compat,"",@"SHT_CUDA_COMPAT_INFO"
	.align	4
        /*0000*/ 	.byte	0x02, 0x09, 0x00, 0x00, 0x02, 0x02, 0x01, 0x00, 0x02, 0x05, 0x05, 0x00, 0x03, 0x07, 0x01, 0x01
        /*0010*/ 	.byte	0x02, 0x03, 0x00, 0x00, 0x02, 0x06, 0x01, 0x00, 0x04, 0x0b, 0x08, 0x00, 0x09, 0x00, 0x00, 0x00
        /*0020*/ 	.byte	0x00, 0x00, 0x00, 0x00


//--------------------- .nv.info._Z26nppiOrC_8u_C1R_kernel_implPKhihPhiii --------------------------
	.section	.nv.info._Z26nppiOrC_8u_C1R_kernel_implPKhihPhiii,"",@"SHT_CUDA_INFO"
	.sectionflags	@""
	.align	4


	//----- nvinfo : EIATTR_CUDA_API_VERSION
	.align		4
        /*0000*/ 	.byte	0x04, 0x37
        /*0002*/ 	.short	(.L_13 - .L_12)
.L_12:
        /*0004*/ 	.word	0x00000082


	//----- nvinfo : EIATTR_KPARAM_INFO
	.align		4
.L_13:
        /*0008*/ 	.byte	0x04, 0x17
        /*000a*/ 	.short	(.L_15 - .L_14)
.L_14:
        /*000c*/ 	.word	0x00000000
        /*0010*/ 	.short	0x0006
        /*0012*/ 	.short	0x0020
        /*0014*/ 	.byte	0x00, 0xf0, 0x11, 0x00


	//----- nvinfo : EIATTR_KPARAM_INFO
	.align		4
.L_15:
        /*0018*/ 	.byte	0x04, 0x17
        /*001a*/ 	.short	(.L_17 - .L_16)
.L_16:
        /*001c*/ 	.word	0x00000000
        /*0020*/ 	.short	0x0005
        /*0022*/ 	.short	0x001c
        /*0024*/ 	.byte	0x00, 0xf0, 0x11, 0x00


	//----- nvinfo : EIATTR_KPARAM_INFO
	.align		4
.L_17:
        /*0028*/ 	.byte	0x04, 0x17
        /*002a*/ 	.short	(.L_19 - .L_18)
.L_18:
        /*002c*/ 	.word	0x00000000
        /*0030*/ 	.short	0x0004
        /*0032*/ 	.short	0x0018
        /*0034*/ 	.byte	0x00, 0xf0, 0x11, 0x00


	//----- nvinfo : EIATTR_KPARAM_INFO
	.align		4
.L_19:
        /*0038*/ 	.byte	0x04, 0x17
        /*003a*/ 	.short	(.L_21 - .L_20)
.L_20:
        /*003c*/ 	.word	0x00000000
        /*0040*/ 	.short	0x0003
        /*0042*/ 	.short	0x0010
        /*0044*/ 	.byte	0x00, 0xf5, 0x21, 0x00


	//----- nvinfo : EIATTR_KPARAM_INFO
	.align		4
.L_21:
        /*0048*/ 	.byte	0x04, 0x17
        /*004a*/ 	.short	(.L_23 - .L_22)
.L_22:
        /*004c*/ 	.word	0x00000000
        /*0050*/ 	.short	0x0002
        /*0052*/ 	.short	0x000c
        /*0054*/ 	.byte	0x00, 0xf0, 0x05, 0x00


	//----- nvinfo : EIATTR_KPARAM_INFO
	.align		4
.L_23:
        /*0058*/ 	.byte	0x04, 0x17
        /*005a*/ 	.short	(.L_25 - .L_24)
.L_24:
        /*005c*/ 	.word	0x00000000
        /*0060*/ 	.short	0x0001
        /*0062*/ 	.short	0x0008
        /*0064*/ 	.byte	0x00, 0xf0, 0x11, 0x00


	//----- nvinfo : EIATTR_KPARAM_INFO
	.align		4
.L_25:
        /*0068*/ 	.byte	0x04, 0x17
        /*006a*/ 	.short	(.L_27 - .L_26)
.L_26:
        /*006c*/ 	.word	0x00000000
        /*0070*/ 	.short	0x0000
        /*0072*/ 	.short	0x0000
        /*0074*/ 	.byte	0x00, 0xf5, 0x21, 0x00


	//----- nvinfo : EIATTR_SPARSE_MMA_MASK
	.align		4
.L_27:
        /*0078*/ 	.byte	0x03, 0x50
        /*007a*/ 	.short	0x0000


	//----- nvinfo : EIATTR_MAXREG_COUNT
	.align		4
        /*007c*/ 	.byte	0x03, 0x1b
        /*007e*/ 	.short	0x00ff


	//----- nvinfo : EIATTR_MERCURY_ISA_VERSION
	.align		4
        /*0080*/ 	.byte	0x03, 0x5f
        /*0082*/ 	.short	0x0101


	//----- nvinfo : EIATTR_VRC_CTA_INIT_COUNT
	.align		4
        /*0084*/ 	.byte	0x02, 0x4a
	.zero		1
	.zero		1


	//----- nvinfo : EIATTR_EXIT_INSTR_OFFSETS
	.align		4
        /*0088*/ 	.byte	0x04, 0x1c
        /*008a*/ 	.short	(.L_29 - .L_28)


	//   ....[0]....
.L_28:
        /*008c*/ 	.word	0x000000d0


	//   ....[1]....
        /*0090*/ 	.word	0x00000200


	//----- nvinfo : EIATTR_CBANK_PARAM_SIZE
	.align		4
.L_29:
        /*0094*/ 	.byte	0x03, 0x19
        /*0096*/ 	.short	0x0024


	//----- nvinfo : EIATTR_PARAM_CBANK
	.align		4
        /*0098*/ 	.byte	0x04, 0x0a
        /*009a*/ 	.short	(.L_31 - .L_30)
	.align		4
.L_30:
        /*009c*/ 	.word	index@(.nv.constant0._Z26nppiOrC_8u_C1R_kernel_implPKhihPhiii)
        /*00a0*/ 	.short	0x0380
        /*00a2*/ 	.short	0x0024


	//----- nvinfo : EIATTR_SW_WAR
	.align		4
.L_31:
        /*00a4*/ 	.byte	0x04, 0x36
        /*00a6*/ 	.short	(.L_33 - .L_32)
.L_32:
        /*00a8*/ 	.word	0x00000008
.L_33:


//--------------------- .nv.info._Z25nppiOr_8u_C1R_kernel_implPKhiS0_iPhiii --------------------------
	.section	.nv.info._Z25nppiOr_8u_C1R_kernel_implPKhiS0_iPhiii,"",@"SHT_CUDA_INFO"
	.sectionflags	@""
	.align	4


	//----- nvinfo : EIATTR_CUDA_API_VERSION
	.align		4
        /*0000*/ 	.byte	0x04, 0x37
        /*0002*/ 	.short	(.L_35 - .L_34)
.L_34:
        /*0004*/ 	.word	0x00000082


	//----- nvinfo : EIATTR_KPARAM_INFO
	.align		4
.L_35:
        /*0008*/ 	.byte	0x04, 0x17
        /*000a*/ 	.short	(.L_37 - .L_36)
.L_36:
        /*000c*/ 	.word	0x00000000
        /*0010*/ 	.short	0x0007
        /*0012*/ 	.short	0x0030
        /*0014*/ 	.byte	0x00, 0xf0, 0x11, 0x00


	//----- nvinfo : EIATTR_KPARAM_INFO
	.align		4
.L_37:
        /*0018*/ 	.byte	0x04, 0x17
        /*001a*/ 	.short	(.L_39 - .L_38)
.L_38:
        /*001c*/ 	.word	0x00000000
        /*0020*/ 	.short	0x0006
        /*0022*/ 	.short	0x002c
        /*0024*/ 	.byte	0x00, 0xf0, 0x11, 0x00


	//----- nvinfo : EIATTR_KPARAM_INFO
	.align		4
.L_39:
        /*0028*/ 	.byte	0x04, 0x17
        /*002a*/ 	.short	(.L_41 - .L_40)
.L_40:
        /*002c*/ 	.word	0x00000000
        /*0030*/ 	.short	0x0005
        /*0032*/ 	.short	0x0028
        /*0034*/ 	.byte	0x00, 0xf0, 0x11, 0x00


	//----- nvinfo : EIATTR_KPARAM_INFO
	.align		4
.L_41:
        /*0038*/ 	.byte	0x04, 0x17
        /*003a*/ 	.short	(.L_43 - .L_42)
.L_42:
        /*003c*/ 	.word	0x00000000
        /*0040*/ 	.short	0x0004
        /*0042*/ 	.short	0x0020
        /*0044*/ 	.byte	0x00, 0xf5, 0x21, 0x00


	//----- nvinfo : EIATTR_KPARAM_INFO
	.align		4
.L_43:
        /*0048*/ 	.byte	0x04, 0x17
        /*004a*/ 	.short	(.L_45 - .L_44)
.L_44:
        /*004c*/ 	.word	0x00000000
        /*0050*/ 	.short	0x0003
        /*0052*/ 	.short	0x0018
        /*0054*/ 	.byte	0x00, 0xf0, 0x11, 0x00


	//----- nvinfo : EIATTR_KPARAM_INFO
	.align		4
.L_45:
        /*0058*/ 	.byte	0x04, 0x17
        /*005a*/ 	.short	(.L_47 - .L_46)
.L_46:
        /*005c*/ 	.word	0x00000000
        /*0060*/ 	.short	0x0002
        /*0062*/ 	.short	0x0010
        /*0064*/ 	.byte	0x00, 0xf5, 0x21, 0x00


	//----- nvinfo : EIATTR_KPARAM_INFO
	.align		4
.L_47:
        /*0068*/ 	.byte	0x04, 0x17
        /*006a*/ 	.short	(.L_49 - .L_48)
.L_48:
        /*006c*/ 	.word	0x00000000
        /*0070*/ 	.short	0x0001
        /*0072*/ 	.short	0x0008
        /*0074*/ 	.byte	0x00, 0xf0, 0x11, 0x00


	//----- nvinfo : EIATTR_KPARAM_INFO
	.align		4
.L_49:
        /*0078*/ 	.byte	0x04, 0x17
        /*007a*/ 	.short	(.L_51 - .L_50)
.L_50:
        /*007c*/ 	.word	0x00000000
        /*0080*/ 	.short	0x0000
        /*0082*/ 	.short	0x0000
        /*0084*/ 	.byte	0x00, 0xf5, 0x21, 0x00


	//----- nvinfo : EIATTR_SPARSE_MMA_MASK
	.align		4
.L_51:
        /*0088*/ 	.byte	0x03, 0x50
        /*008a*/ 	.short	0x0000


	//----- nvinfo : EIATTR_MAXREG_COUNT
	.align		4
        /*008c*/ 	.byte	0x03, 0x1b
        /*008e*/ 	.short	0x00ff


	//----- nvinfo : EIATTR_MERCURY_ISA_VERSION
	.align		4
        /*0090*/ 	.byte	0x03, 0x5f
        /*0092*/ 	.short	0x0101


	//----- nvinfo : EIATTR_VRC_CTA_INIT_COUNT
	.align		4
        /*0094*/ 	.byte	0x02, 0x4a
	.zero		1
	.zero		1


	//----- nvinfo : EIATTR_EXIT_INSTR_OFFSETS
	.align		4
        /*0098*/ 	.byte	0x04, 0x1c
        /*009a*/ 	.short	(.L_53 - .L_52)


	//   ....[0]....
.L_52:
        /*009c*/ 	.word	0x000000d0


	//   ....[1]....
        /*00a0*/ 	.word	0x00000260


	//----- nvinfo : EIATTR_CBANK_PARAM_SIZE
	.align		4
.L_53:
        /*00a4*/ 	.byte	0x03, 0x19
        /*00a6*/ 	.short	0x0034


	//----- nvinfo : EIATTR_PARAM_CBANK
	.align		4
        /*00a8*/ 	.byte	0x04, 0x0a
        /*00aa*/ 	.short	(.L_55 - .L_54)
	.align		4
.L_54:
        /*00ac*/ 	.word	index@(.nv.constant0._Z25nppiOr_8u_C1R_kernel_implPKhiS0_iPhiii)
        /*00b0*/ 	.short	0x0380
        /*00b2*/ 	.short	0x0034


	//----- nvinfo : EIATTR_SW_WAR
	.align		4
.L_55:
        /*00b4*/ 	.byte	0x04, 0x36
        /*00b6*/ 	.short	(.L_57 - .L_56)
.L_56:
        /*00b8*/ 	.word	0x00000008
.L_57:


//--------------------- .nv.callgraph             --------------------------
	.section	.nv.callgraph,"",@"SHT_CUDA_CALLGRAPH"
	.align	4
	.sectionentsize	8
	.align		4
        /*0000*/ 	.word	0x00000000
	.align		4
        /*0004*/ 	.word	0xffffffff
	.align		4
        /*0008*/ 	.word	0x00000000
	.align		4
        /*000c*/ 	.word	0xfffffffe
	.align		4
        /*0010*/ 	.word	0x00000000
	.align		4
        /*0014*/ 	.word	0xfffffffd
	.align		4
        /*0018*/ 	.word	0x00000000
	.align		4
        /*001c*/ 	.word	0xfffffffc


//--------------------- .text._Z26nppiOrC_8u_C1R_kernel_implPKhihPhiii --------------------------
	.section	.text._Z26nppiOrC_8u_C1R_kernel_implPKhihPhiii,"ax",@progbits
	.align	128
        .global         _Z26nppiOrC_8u_C1R_kernel_implPKhihPhiii
        .type           _Z26nppiOrC_8u_C1R_kernel_implPKhihPhiii,@function
        .size           _Z26nppiOrC_8u_C1R_kernel_implPKhihPhiii,(.L_x_2 - _Z26nppiOrC_8u_C1R_kernel_implPKhihPhiii)
        .other          _Z26nppiOrC_8u_C1R_kernel_implPKhihPhiii,@"STO_CUDA_ENTRY STV_DEFAULT"
_Z26nppiOrC_8u_C1R_kernel_implPKhihPhiii:
.text._Z26nppiOrC_8u_C1R_kernel_implPKhihPhiii:
[----:B------:R-:W-:Y:S01]  /*0000*/  LDC R1, c[0x0][0x37c] ;  /* 0x0000df00ff017b82 */ /* 0x000fe20000000800 */
[----:B------:R-:W0:Y:S07]  /*0010*/  S2R R5, SR_TID.Y ;  /* 0x0000000000057919 */ /* 0x000e2e0000002200 */
[----:B------:R-:W1:Y:S01]  /*0020*/  LDC R4, c[0x0][0x360] ;  /* 0x0000d800ff047b82 */ /* 0x000e620000000800 */
[----:B------:R-:W2:Y:S01]  /*0030*/  LDCU UR6, c[0x0][0x3a0] ;  /* 0x00007400ff0677ac */ /* 0x000ea20008000800 */
[----:B------:R-:W1:Y:S01]  /*0040*/  S2R R3, SR_TID.X ;  /* 0x0000000000037919 */ /* 0x000e620000002100 */
[----:B------:R-:W3:Y:S05]  /*0050*/  LDCU UR7, c[0x0][0x39c] ;  /* 0x00007380ff0777ac */ /* 0x000eea0008000800 */
[----:B------:R-:W0:Y:S08]  /*0060*/  S2UR UR5, SR_CTAID.Y ;  /* 0x00000000000579c3 */ /* 0x000e300000002600 */
[----:B------:R-:W0:Y:S08]  /*0070*/  LDC R0, c[0x0][0x364] ;  /* 0x0000d900ff007b82 */ /* 0x000e300000000800 */
[----:B------:R-:W1:Y:S01]  /*0080*/  S2UR UR4, SR_CTAID.X ;  /* 0x00000000000479c3 */ /* 0x000e620000002500 */
[----:B0-----:R-:W-:-:S05]  /*0090*/  IMAD R0, R0, UR5, R5 ;  /* 0x0000000500007c24 */ /* 0x001fca000f8e0205 */
[----:B--2---:R-:W-:Y:S01]  /*00a0*/  ISETP.GE.AND P0, PT, R0, UR6, PT ;  /* 0x0000000600007c0c */ /* 0x004fe2000bf06270 */
[----:B-1----:R-:W-:-:S05]  /*00b0*/  IMAD R4, R4, UR4, R3 ;  /* 0x0000000404047c24 */ /* 0x002fca000f8e0203 */
[----:B---3--:R-:W-:-:S13]  /*00c0*/  ISETP.GE.OR P0, PT, R4, UR7, P0 ;  /* 0x0000000704007c0c */ /* 0x008fda0008706670 */
[----:B------:R-:W-:Y:S05]  /*00d0*/  @P0 EXIT ;  /* 0x000000000000094d */ /* 0x000fea0003800000 */
[----:B------:R-:W0:Y:S01]  /*00e0*/  LDCU UR6, c[0x0][0x388] ;  /* 0x00007100ff0677ac */ /* 0x000e220008000800 */
[----:B------:R-:W-:Y:S01]  /*00f0*/  SHF.R.S32.HI R6, RZ, 0x1f, R4 ;  /* 0x0000001fff067819 */ /* 0x000fe20000011404 */
[----:B------:R-:W1:Y:S01]  /*0100*/  LDCU.64 UR8, c[0x0][0x380] ;  /* 0x00007000ff0877ac */ /* 0x000e620008000a00 */
[----:B------:R-:W2:Y:S01]  /*0110*/  LDCU.64 UR4, c[0x0][0x358] ;  /* 0x00006b00ff0477ac */ /* 0x000ea20008000a00 */
[----:B------:R-:W3:Y:S01]  /*0120*/  LDCU UR7, c[0x0][0x398] ;  /* 0x00007300ff0777ac */ /* 0x000ee20008000800 */
[----:B0-----:R-:W-:Y:S01]  /*0130*/  IMAD R3, R0, UR6, RZ ;  /* 0x0000000600037c24 */ /* 0x001fe2000f8e02ff */
[----:B------:R-:W0:Y:S04]  /*0140*/  LDCU.U8 UR6, c[0x0][0x38c] ;  /* 0x00007180ff0677ac */ /* 0x000e280008000000 */
[----:B------:R-:W-:-:S02]  /*0150*/  SHF.R.S32.HI R5, RZ, 0x1f, R3 ;  /* 0x0000001fff057819 */ /* 0x000fc40000011403 */
[----:B-1----:R-:W-:-:S04]  /*0160*/  IADD3 R2, P0, P1, R3, UR8, R4 ;  /* 0x0000000803027c10 */ /* 0x002fc8000f91e004 */
[----:B------:R-:W-:Y:S01]  /*0170*/  IADD3.X R3, PT, PT, R5, UR9, R6, P0, P1 ;  /* 0x0000000905037c10 */ /* 0x000fe200087e2406 */
[----:B------:R-:W1:Y:S04]  /*0180*/  LDCU.64 UR8, c[0x0][0x390] ;  /* 0x00007200ff0877ac */ /* 0x000e680008000a00 */
[----:B--2---:R-:W0:Y:S01]  /*0190*/  LDG.E.U8 R2, desc[UR4][R2.64] ;  /* 0x0000000402027981 */ /* 0x004e22000c1e1100 */
[----:B---3--:R-:W-:-:S05]  /*01a0*/  IMAD R5, R0, UR7, RZ ;  /* 0x0000000700057c24 */ /* 0x008fca000f8e02ff */
[----:B-1----:R-:W-:Y:S02]  /*01b0*/  IADD3 R4, P0, P1, R5, UR8, R4 ;  /* 0x0000000805047c10 */ /* 0x002fe4000f91e004 */
[----:B------:R-:W-:-:S04]  /*01c0*/  SHF.R.S32.HI R5, RZ, 0x1f, R5 ;  /* 0x0000001fff057819 */ /* 0x000fc80000011405 */
[----:B------:R-:W-:Y:S02]  /*01d0*/  IADD3.X R5, PT, PT, R5, UR9, R6, P0, P1 ;  /* 0x0000000905057c10 */ /* 0x000fe400087e2406 */
[----:B0-----:R-:W-:-:S05]  /*01e0*/  LOP3.LUT R7, R2, UR6, RZ, 0xfc, !PT ;  /* 0x0000000602077c12 */ /* 0x001fca000f8efcff */
[----:B------:R-:W-:Y:S01]  /*01f0*/  STG.E.U8 desc[UR4][R4.64], R7 ;  /* 0x0000000704007986 */ /* 0x000fe2000c101104 */
[----:B------:R-:W-:Y:S05]  /*0200*/  EXIT ;  /* 0x000000000000794d */ /* 0x000fea0003800000 */
.L_x_0:
[----:B------:R-:W-:-:S00]  /*0210*/  BRA `(.L_x_0) ;  /* 0xfffffffc00fc7947 */ /* 0x000fc0000383ffff */
[----:B------:R-:W-:-:S00]  /*0220*/  NOP ;  /* 0x0000000000007918 */ /* 0x000fc00000000000 */
        /* <DEDUP_REMOVED lines=13> */
.L_x_2:


//--------------------- .text._Z25nppiOr_8u_C1R_kernel_implPKhiS0_iPhiii --------------------------
	.section	.text._Z25nppiOr_8u_C1R_kernel_implPKhiS0_iPhiii,"ax",@progbits
	.align	128
        .global         _Z25nppiOr_8u_C1R_kernel_implPKhiS0_iPhiii
        .type           _Z25nppiOr_8u_C1R_kernel_implPKhiS0_iPhiii,@function
        .size           _Z25nppiOr_8u_C1R_kernel_implPKhiS0_iPhiii,(.L_x_3 - _Z25nppiOr_8u_C1R_kernel_implPKhiS0_iPhiii)
        .other          _Z25nppiOr_8u_C1R_kernel_implPKhiS0_iPhiii,@"STO_CUDA_ENTRY STV_DEFAULT"
_Z25nppiOr_8u_C1R_kernel_implPKhiS0_iPhiii:
.text._Z25nppiOr_8u_C1R_kernel_implPKhiS0_iPhiii:
        /* <DEDUP_REMOVED lines=16> */
[----:B------:R-:W1:Y:S01]  /*0100*/  LDCU UR6, c[0x0][0x388] ;  /* 0x00007100ff0677ac */ /* 0x000e620008000800 */
[----:B------:R-:W2:Y:S01]  /*0110*/  LDCU.64 UR10, c[0x0][0x390] ;  /* 0x00007200ff0a77ac */ /* 0x000ea20008000a00 */
[----:B------:R-:W3:Y:S01]  /*0120*/  LDCU.64 UR8, c[0x0][0x380] ;  /* 0x00007000ff0877ac */ /* 0x000ee20008000a00 */
[----:B------:R-:W4:Y:S01]  /*0130*/  LDCU.64 UR4, c[0x0][0x358] ;  /* 0x00006b00ff0477ac */ /* 0x000f220008000a00 */
[C---:B0-----:R-:W-:Y:S02]  /*0140*/  IMAD R5, R0.reuse, UR7, RZ ;  /* 0x0000000700057c24 */ /* 0x041fe4000f8e02ff */
[----:B-1----:R-:W-:-:S03]  /*0150*/  IMAD R3, R0, UR6, RZ ;  /* 0x0000000600037c24 */ /* 0x002fc6000f8e02ff */
[----:B------:R-:W-:Y:S01]  /*0160*/  SHF.R.S32.HI R8, RZ, 0x1f, R5 ;  /* 0x0000001fff087819 */ /* 0x000fe20000011405 */
[----:B------:R-:W0:Y:S01]  /*0170*/  LDCU UR6, c[0x0][0x3a8] ;  /* 0x00007500ff0677ac */ /* 0x000e220008000800 */
[--C-:B--2---:R-:W-:Y:S02]  /*0180*/  IADD3 R4, P2, P3, R5, UR10, R6.reuse ;  /* 0x0000000a05047c10 */ /* 0x104fe4000fb5e006 */
[----:B------:R-:W-:Y:S02]  /*0190*/  SHF.R.S32.HI R7, RZ, 0x1f, R3 ;  /* 0x0000001fff077819 */ /* 0x000fe40000011403 */
[----:B---3--:R-:W-:Y:S02]  /*01a0*/  IADD3 R2, P0, P1, R3, UR8, R6 ;  /* 0x0000000803027c10 */ /* 0x008fe4000f91e006 */
[--C-:B------:R-:W-:Y:S02]  /*01b0*/  IADD3.X R5, PT, PT, R8, UR11, R10.reuse, P2, P3 ;  /* 0x0000000b08057c10 */ /* 0x100fe400097e640a */
[----:B------:R-:W-:Y:S01]  /*01c0*/  IADD3.X R3, PT, PT, R7, UR9, R10, P0, P1 ;  /* 0x0000000907037c10 */ /* 0x000fe200087e240a */
[----:B------:R-:W1:Y:S03]  /*01d0*/  LDCU.64 UR8, c[0x0][0x3a0] ;  /* 0x00007400ff0877ac */ /* 0x000e660008000a00 */
[----:B----4-:R-:W2:Y:S04]  /*01e0*/  LDG.E.U8 R5, desc[UR4][R4.64] ;  /* 0x0000000404057981 */ /* 0x010ea8000c1e1100 */
[----:B------:R-:W2:Y:S01]  /*01f0*/  LDG.E.U8 R2, desc[UR4][R2.64] ;  /* 0x0000000402027981 */ /* 0x000ea2000c1e1100 */
[----:B0-----:R-:W-:-:S05]  /*0200*/  IMAD R7, R0, UR6, RZ ;  /* 0x0000000600077c24 */ /* 0x001fca000f8e02ff */
[----:B-1----:R-:W-:Y:S02]  /*0210*/  IADD3 R6, P0, P1, R7, UR8, R6 ;  /* 0x0000000807067c10 */ /* 0x002fe4000f91e006 */
[----:B------:R-:W-:-:S04]  /*0220*/  SHF.R.S32.HI R7, RZ, 0x1f, R7 ;  /* 0x0000001fff077819 */ /* 0x000fc80000011407 */
[----:B------:R-:W-:Y:S02]  /*0230*/  IADD3.X R7, PT, PT, R7, UR9, R10, P0, P1 ;  /* 0x0000000907077c10 */ /* 0x000fe400087e240a */
[----:B--2---:R-:W-:-:S05]  /*0240*/  LOP3.LUT R9, R5, R2, RZ, 0xfc, !PT ;  /* 0x0000000205097212 */ /* 0x004fca00078efcff */
[----:B------:R-:W-:Y:S01]  /*0250*/  STG.E.U8 desc[UR4][R6.64], R9 ;  /* 0x0000000906007986 */ /* 0x000fe2000c101104 */
[----:B------:R-:W-:Y:S05]  /*0260*/  EXIT ;  /* 0x000000000000794d */ /* 0x000fea0003800000 */
.L_x_1:
        /* <DEDUP_REMOVED lines=9> */
.L_x_3:


//--------------------- .nv.shared.reserved.0     --------------------------
	.section	.nv.shared.reserved.0,"aw",@nobits
	.weak		__nv_reservedSMEM_offset_0_alias
	.size		__nv_reservedSMEM_offset_0_alias, 0, 64
	.other		__nv_reservedSMEM_offset_0_alias,@"STO_CUDA_RESERVED_SHARED STV_DEFAULT"
__nv_reservedSMEM_offset_0_alias:
	.zero		0
	.zero		64


//--------------------- .nv.constant0._Z26nppiOrC_8u_C1R_kernel_implPKhihPhiii --------------------------
	.section	.nv.constant0._Z26nppiOrC_8u_C1R_kernel_implPKhihPhiii,"a",@progbits
	.sectionflags	@""
	.align	4
.nv.constant0._Z26nppiOrC_8u_C1R_kernel_implPKhihPhiii:
	.zero		932


//--------------------- .nv.constant0._Z25nppiOr_8u_C1R_kernel_implPKhiS0_iPhiii --------------------------
	.section	.nv.constant0._Z25nppiOr_8u_C1R_kernel_implPKhiS0_iPhiii,"a",@progbits
	.sectionflags	@""
	.align	4
.nv.constant0._Z25nppiOr_8u_C1R_kernel_implPKhiS0_iPhiii:
	.zero		948


//--------------------- SYMBOLS --------------------------

	.type		.nv.reservedSmem.offset0,@object
	.size		.nv.reservedSmem.offset0,0x4
